//
// Generated by NVIDIA NVVM Compiler
//
// Compiler Build ID: CL-36424714
// Cuda compilation tools, release 13.0, V13.0.88
// Based on NVVM 20.0.0
//

.version 9.0
.target sm_100
.address_size 64

	// .globl	_Z8arraySumPKfPfi
// _ZZ8arraySumPKfPfiE5sData has been demoted

.visible .entry _Z8arraySumPKfPfi(
	.param .u64 .ptr .align 1 _Z8arraySumPKfPfi_param_0,
	.param .u64 .ptr .align 1 _Z8arraySumPKfPfi_param_1,
	.param .u32 _Z8arraySumPKfPfi_param_2
)
{
	.reg .pred 	%p<6>;
	.reg .b32 	%r<14>;
	.reg .b32 	%f<6>;
	.reg .b64 	%rd<7>;
	// demoted variable
	.shared .align 4 .b8 _ZZ8arraySumPKfPfiE5sData[64];
	ld.param.u64 	%rd1, [_Z8arraySumPKfPfi_param_0];
	ld.param.u64 	%rd2, [_Z8arraySumPKfPfi_param_1];
	ld.param.u32 	%r13, [_Z8arraySumPKfPfi_param_2];
	mov.u32 	%r6, %ntid.x;
	mov.u32 	%r7, %ctaid.x;
	mov.u32 	%r8, %tid.x;
	mad.lo.s32 	%r1, %r6, %r7, %r8;
	setp.ge.s32 	%p1, %r1, %r13;
	@%p1 bra 	$L__BB0_7;
	cvta.to.global.u64 	%rd3, %rd1;
	mul.wide.s32 	%rd4, %r1, 4;
	add.s64 	%rd5, %rd3, %rd4;
	ld.global.f32 	%f1, [%rd5];
	shl.b32 	%r9, %r1, 2;
	mov.u32 	%r10, _ZZ8arraySumPKfPfiE5sData;
	add.s32 	%r2, %r10, %r9;
	st.shared.f32 	[%r2], %f1;
	bar.sync 	0;
	setp.lt.s32 	%p2, %r13, 2;
	@%p2 bra 	$L__BB0_5;
$L__BB0_2:
	shr.u32 	%r4, %r13, 1;
	setp.ge.s32 	%p3, %r1, %r4;
	@%p3 bra 	$L__BB0_4;
	ld.shared.f32 	%f2, [%r2];
	shl.b32 	%r11, %r4, 2;
	add.s32 	%r12, %r2, %r11;
	ld.shared.f32 	%f3, [%r12];
	add.f32 	%f4, %f2, %f3;
	st.shared.f32 	[%r2], %f4;
$L__BB0_4:
	bar.sync 	0;
	setp.gt.u32 	%p4, %r13, 3;
	mov.u32 	%r13, %r4;
	@%p4 bra 	$L__BB0_2;
$L__BB0_5:
	setp.ne.s32 	%p5, %r1, 0;
	@%p5 bra 	$L__BB0_7;
	ld.shared.f32 	%f5, [_ZZ8arraySumPKfPfiE5sData];
	cvta.to.global.u64 	%rd6, %rd2;
	st.global.f32 	[%rd6], %f5;
$L__BB0_7:
	ret;

}


// ===== COMPILED SASS (sm_100) =====

	.target	sm_100

	.elftype	@"ET_EXEC"


//--------------------- .note.nv.tkinfo           --------------------------
	.section	.note.nv.tkinfo,"",@"SHT_NOTE"
	.sectionflags	@"SHF_NOTE_NV_TKINFO"
	.tkinfo
        /*0018*/ 	.word	0x00000002
        /*0030*/ 	.string	""
        /*0030*/ 	.string	"ptxas"
        /*0030*/ 	.string	"Cuda compilation tools, release 13.0, V13.0.88"
        /*0030*/ 	.string	"Build cuda_13.0.r13.0/compiler.36424714_0"
        /*0030*/ 	.string	"-arch sm_100 -m 64 "



//--------------------- .note.nv.cuinfo           --------------------------
	.section	.note.nv.cuinfo,"",@"SHT_NOTE"
	.sectionflags	@"SHF_NOTE_NV_CUINFO"
        /*0018*/ 	.short	0x0002
        /*001a*/ 	.short	0x0064
        /*001c*/ 	.short	0x0082
	.zero		2


//--------------------- .nv.info                  --------------------------
	.section	.nv.info,"",@"SHT_CUDA_INFO"
	.align	4


	//----- nvinfo : EIATTR_REGCOUNT
	.align		4
        /*0000*/ 	.byte	0x04, 0x2f
        /*0002*/ 	.short	(.L_1 - .L_0)
	.align		4
.L_0:
        /*0004*/ 	.word	index@(_Z8arraySumPKfPfi)
        /*0008*/ 	.word	0x0000000a


	//----- nvinfo : EIATTR_FRAME_SIZE
	.align		4
.L_1:
        /*000c*/ 	.byte	0x04, 0x11
        /*000e*/ 	.short	(.L_3 - .L_2)
	.align		4
.L_2:
        /*0010*/ 	.word	index@(_Z8arraySumPKfPfi)
        /*0014*/ 	.word	0x00000000


	//----- nvinfo : EIATTR_MIN_STACK_SIZE
	.align		4
.L_3:
        /*0018*/ 	.byte	0x04, 0x12
        /*001a*/ 	.short	(.L_5 - .L_4)
	.align		4
.L_4:
        /*001c*/ 	.word	index@(_Z8arraySumPKfPfi)
        /*0020*/ 	.word	0x00000000
.L_5:


//--------------------- .nv.compat                --------------------------
	.section	.nv.compat,"",@"SHT_CUDA_COMPAT_INFO"
	.align	4
        /*0000*/ 	.byte	0x02, 0x09, 0x00, 0x00, 0x02, 0x02, 0x01, 0x00, 0x02, 0x05, 0x05, 0x00, 0x03, 0x07, 0x01, 0x01
        /*0010*/ 	.byte	0x02, 0x03, 0x00, 0x00, 0x02, 0x06, 0x01, 0x00, 0x04, 0x0b, 0x08, 0x00, 0x09, 0x00, 0x00, 0x00
        /*0020*/ 	.byte	0x00, 0x00, 0x00, 0x00


//--------------------- .nv.info._Z8arraySumPKfPfi --------------------------
	.section	.nv.info._Z8arraySumPKfPfi,"",@"SHT_CUDA_INFO"
	.sectionflags	@""
	.align	4


	//----- nvinfo : EIATTR_CUDA_API_VERSION
	.align		4
        /*0000*/ 	.byte	0x04, 0x37
        /*0002*/ 	.short	(.L_7 - .L_6)
.L_6:
        /*0004*/ 	.word	0x00000082


	//----- nvinfo : EIATTR_KPARAM_INFO
	.align		4
.L_7:
        /*0008*/ 	.byte	0x04, 0x17
        /*000a*/ 	.short	(.L_9 - .L_8)
.L_8:
        /*000c*/ 	.word	0x00000000
        /*0010*/ 	.short	0x0002
        /*0012*/ 	.short	0x0010
        /*0014*/ 	.byte	0x00, 0xf0, 0x11, 0x00


	//----- nvinfo : EIATTR_KPARAM_INFO
	.align		4
.L_9:
        /*0018*/ 	.byte	0x04, 0x17
        /*001a*/ 	.short	(.L_11 - .L_10)
.L_10:
        /*001c*/ 	.word	0x00000000
        /*0020*/ 	.short	0x0001
        /*0022*/ 	.short	0x0008
        /*0024*/ 	.byte	0x00, 0xf5, 0x21, 0x00


	//----- nvinfo : EIATTR_KPARAM_INFO
	.align		4
.L_11:
        /*0028*/ 	.byte	0x04, 0x17
        /*002a*/ 	.short	(.L_13 - .L_12)
.L_12:
        /*002c*/ 	.word	0x00000000
        /*0030*/ 	.short	0x0000
        /*0032*/ 	.short	0x0000
        /*0034*/ 	.byte	0x00, 0xf5, 0x21, 0x00


	//----- nvinfo : EIATTR_SPARSE_MMA_MASK
	.align		4
.L_13:
        /*0038*/ 	.byte	0x03, 0x50
        /*003a*/ 	.short	0x0000


	//----- nvinfo : EIATTR_MAXREG_COUNT
	.align		4
        /*003c*/ 	.byte	0x03, 0x1b
        /*003e*/ 	.short	0x00ff


	//----- nvinfo : EIATTR_NUM_BARRIERS
	.align		4
        /*0040*/ 	.byte	0x02, 0x4c
        /*0042*/ 	.byte	0x01
	.zero		1


	//----- nvinfo : EIATTR_MERCURY_ISA_VERSION
	.align		4
        /*0044*/ 	.byte	0x03, 0x5f
        /*0046*/ 	.short	0x0101


	//----- nvinfo : EIATTR_VRC_CTA_INIT_COUNT
	.align		4
        /*0048*/ 	.byte	0x02, 0x4a
	.zero		1
	.zero		1


	//----- nvinfo : EIATTR_EXIT_INSTR_OFFSETS
	.align		4
        /*004c*/ 	.byte	0x04, 0x1c
        /*004e*/ 	.short	(.L_15 - .L_14)


	//   ....[0]....
.L_14:
        /*0050*/ 	.word	0x00000090


	//   ....[1]....
        /*0054*/ 	.word	0x00000220


	//   ....[2]....
        /*0058*/ 	.word	0x00000290


	//----- nvinfo : EIATTR_CBANK_PARAM_SIZE
	.align		4
.L_15:
        /*005c*/ 	.byte	0x03, 0x19
        /*005e*/ 	.short	0x0014


	//----- nvinfo : EIATTR_PARAM_CBANK
	.align		4
        /*0060*/ 	.byte	0x04, 0x0a
        /*0062*/ 	.short	(.L_17 - .L_16)
	.align		4
.L_16:
        /*0064*/ 	.word	index@(.nv.constant0._Z8arraySumPKfPfi)
        /*0068*/ 	.short	0x0380
        /*006a*/ 	.short	0x0014


	//----- nvinfo : EIATTR_SW_WAR
	.align		4
.L_17:
        /*006c*/ 	.byte	0x04, 0x36
        /*006e*/ 	.short	(.L_19 - .L_18)
.L_18:
        /*0070*/ 	.word	0x00000008
.L_19:


//--------------------- .nv.callgraph             --------------------------
	.section	.nv.callgraph,"",@"SHT_CUDA_CALLGRAPH"
	.align	4
	.sectionentsize	8
	.align		4
        /*0000*/ 	.word	0x00000000
	.align		4
        /*0004*/ 	.word	0xffffffff
	.align		4
        /*0008*/ 	.word	0x00000000
	.align		4
        /*000c*/ 	.word	0xfffffffe
	.align		4
        /*0010*/ 	.word	0x00000000
	.align		4
        /*0014*/ 	.word	0xfffffffd
	.align		4
        /*0018*/ 	.word	0x00000000
	.align		4
        /*001c*/ 	.word	0xfffffffc


//--------------------- .text._Z8arraySumPKfPfi   --------------------------
	.section	.text._Z8arraySumPKfPfi,"ax",@progbits
	.align	128
        .global         _Z8arraySumPKfPfi
        .type           _Z8arraySumPKfPfi,@function
        .size           _Z8arraySumPKfPfi,(.L_x_3 - _Z8arraySumPKfPfi)
        .other          _Z8arraySumPKfPfi,@"STO_CUDA_ENTRY STV_DEFAULT"
_Z8arraySumPKfPfi:
.text._Z8arraySumPKfPfi:
[----:B------:R-:W-:Y:S01]  /*0000*/  LDC R1, c[0x0][0x37c] ;  /* 0x0000df00ff017b82 */ /* 0x000fe20000000800 */
[----:B------:R-:W0:Y:S01]  /*0010*/  S2R R5, SR_CTAID.X ;  /* 0x0000000000057919 */ /* 0x000e220000002500 */
[----:B------:R-:W0:Y:S01]  /*0020*/  LDCU UR4, c[0x0][0x360] ;  /* 0x00006c00ff0477ac */ /* 0x000e220008000800 */
[----:B------:R-:W0:Y:S01]  /*0030*/  S2R R0, SR_TID.X ;  /* 0x0000000000007919 */ /* 0x000e220000002100 */
[----:B------:R-:W1:Y:S01]  /*0040*/  LDCU UR8, c[0x0][0x390] ;  /* 0x00007200ff0877ac */ /* 0x000e620008000800 */
[----:B------:R-:W2:Y:S01]  /*0050*/  LDCU UR5, c[0x0][0x390] ;  /* 0x00007200ff0577ac */ /* 0x000ea20008000800 */
[----:B0-----:R-:W-:Y:S02]  /*0060*/  IMAD R5, R5, UR4, R0 ;  /* 0x0000000405057c24 */ /* 0x001fe4000f8e0200 */
[----:B--2---:R-:W-:-:S03]  /*0070*/  IMAD.U32 R0, RZ, RZ, UR5 ;  /* 0x00000005ff007e24 */ /* 0x004fc6000f8e00ff */
[----:B-1----:R-:W-:-:S13]  /*0080*/  ISETP.GE.AND P0, PT, R5, UR8, PT ;  /* 0x0000000805007c0c */ /* 0x002fda000bf06270 */
[----:B------:R-:W-:Y:S05]  /*0090*/  @P0 EXIT ;  /* 0x000000000000094d */ /* 0x000fea0003800000 */
[----:B------:R-:W0:Y:S01]  /*00a0*/  LDC.64 R2, c[0x0][0x380] ;  /* 0x0000e000ff027b82 */ /* 0x000e220000000a00 */
[----:B------:R-:W1:Y:S01]  /*00b0*/  LDCU.64 UR6, c[0x0][0x358] ;  /* 0x00006b00ff0677ac */ /* 0x000e620008000a00 */
[----:B0-----:R-:W-:-:S06]  /*00c0*/  IMAD.WIDE R2, R5, 0x4, R2 ;  /* 0x0000000405027825 */ /* 0x001fcc00078e0202 */
[----:B-1----:R-:W2:Y:S01]  /*00d0*/  LDG.E R2, desc[UR6][R2.64] ;  /* 0x0000000602027981 */ /* 0x002ea2000c1e1900 */
[----:B------:R-:W0:Y:S01]  /*00e0*/  S2UR UR5, SR_CgaCtaId ;  /* 0x00000000000579c3 */ /* 0x000e220000008800 */
[----:B------:R-:W-:Y:S01]  /*00f0*/  UMOV UR4, 0x400 ;  /* 0x0000040000047882 */ /* 0x000fe20000000000 */
[----:B------:R-:W-:Y:S01]  /*0100*/  UISETP.GE.AND UP0, UPT, UR8, 0x2, UPT ;  /* 0x000000020800788c */ /* 0x000fe2000bf06270 */
[----:B------:R-:W-:Y:S01]  /*0110*/  ISETP.NE.AND P0, PT, R5, RZ, PT ;  /* 0x000000ff0500720c */ /* 0x000fe20003f05270 */
[----:B0-----:R-:W-:-:S06]  /*0120*/  ULEA UR4, UR5, UR4, 0x18 ;  /* 0x0000000405047291 */ /* 0x001fcc000f8ec0ff */
[----:B------:R-:W-:-:S05]  /*0130*/  LEA R7, R5, UR4, 0x2 ;  /* 0x0000000405077c11 */ /* 0x000fca000f8e10ff */
[----:B--2---:R0:W-:Y:S01]  /*0140*/  STS [R7], R2 ;  /* 0x0000000207007388 */ /* 0x0041e20000000800 */
[----:B------:R-:W-:Y:S06]  /*0150*/  BAR.SYNC.DEFER_BLOCKING 0x0 ;  /* 0x0000000000007b1d */ /* 0x000fec0000010000 */
[----:B------:R-:W-:Y:S05]  /*0160*/  BRA.U !UP0, `(.L_x_0) ;  /* 0x00000001082c7547 */ /* 0x000fea000b800000 */
.L_x_1:
[----:B------:R-:W-:-:S04]  /*0170*/  SHF.R.U32.HI R4, RZ, 0x1, R0 ;  /* 0x00000001ff047819 */ /* 0x000fc80000011600 */
[----:B------:R-:W-:-:S13]  /*0180*/  ISETP.GE.AND P1, PT, R5, R4, PT ;  /* 0x000000040500720c */ /* 0x000fda0003f26270 */
[----:B------:R-:W-:Y:S01]  /*0190*/  @!P1 IMAD R3, R4, 0x4, R7 ;  /* 0x0000000404039824 */ /* 0x000fe200078e0207 */
[----:B0-----:R-:W-:Y:S05]  /*01a0*/  @!P1 LDS R2, [R7] ;  /* 0x0000000007029984 */ /* 0x001fea0000000800 */
[----:B------:R-:W0:Y:S02]  /*01b0*/  @!P1 LDS R3, [R3] ;  /* 0x0000000003039984 */ /* 0x000e240000000800 */
[----:B0-----:R-:W-:-:S05]  /*01c0*/  @!P1 FADD R2, R2, R3 ;  /* 0x0000000302029221 */ /* 0x001fca0000000000 */
[----:B------:R1:W-:Y:S01]  /*01d0*/  @!P1 STS [R7], R2 ;  /* 0x0000000207009388 */ /* 0x0003e20000000800 */
[----:B------:R-:W-:Y:S01]  /*01e0*/  BAR.SYNC.DEFER_BLOCKING 0x0 ;  /* 0x0000000000007b1d */ /* 0x000fe20000010000 */
[----:B------:R-:W-:Y:S01]  /*01f0*/  ISETP.GT.U32.AND P1, PT, R0, 0x3, PT ;  /* 0x000000030000780c */ /* 0x000fe20003f24070 */
[----:B------:R-:W-:-:S12]  /*0200*/  IMAD.MOV.U32 R0, RZ, RZ, R4 ;  /* 0x000000ffff007224 */ /* 0x000fd800078e0004 */
[----:B-1----:R-:W-:Y:S05]  /*0210*/  @P1 BRA `(.L_x_1) ;  /* 0xfffffffc00d41947 */ /* 0x002fea000383ffff */
.L_x_0:
[----:B------:R-:W-:Y:S05]  /*0220*/  @P0 EXIT ;  /* 0x000000000000094d */ /* 0x000fea0003800000 */
[----:B------:R-:W1:Y:S01]  /*0230*/  S2UR UR5, SR_CgaCtaId ;  /* 0x00000000000579c3 */ /* 0x000e620000008800 */
[----:B------:R-:W-:-:S07]  /*0240*/  UMOV UR4, 0x400 ;  /* 0x0000040000047882 */ /* 0x000fce0000000000 */
[----:B0-----:R-:W0:Y:S01]  /*0250*/  LDC.64 R2, c[0x0][0x388] ;  /* 0x0000e200ff027b82 */ /* 0x001e220000000a00 */
[----:B-1----:R-:W-:-:S09]  /*0260*/  ULEA UR4, UR5, UR4, 0x18 ;  /* 0x0000000405047291 */ /* 0x002fd2000f8ec0ff */
[----:B------:R-:W0:Y:S04]  /*0270*/  LDS R5, [UR4] ;  /* 0x00000004ff057984 */ /* 0x000e280008000800 */
[----:B0-----:R-:W-:Y:S01]  /*0280*/  STG.E desc[UR6][R2.64], R5 ;  /* 0x0000000502007986 */ /* 0x001fe2000c101906 */
[----:B------:R-:W-:Y:S05]  /*0290*/  EXIT ;  /* 0x000000000000794d */ /* 0x000fea0003800000 */
.L_x_2:
[----:B------:R-:W-:-:S00]  /*02a0*/  BRA `(.L_x_2) ;  /* 0xfffffffc00fc7947 */ /* 0x000fc0000383ffff */
[----:B------:R-:W-:-:S00]  /*02b0*/  NOP ;  /* 0x0000000000007918 */ /* 0x000fc00000000000 */
        /* <DEDUP_REMOVED lines=12> */
.L_x_3:


//--------------------- .nv.shared._Z8arraySumPKfPfi --------------------------
	.section	.nv.shared._Z8arraySumPKfPfi,"aw",@nobits
	.sectionflags	@""
	.align	4
.nv.shared._Z8arraySumPKfPfi:
	.zero		1088


//--------------------- .nv.shared.reserved.0     --------------------------
	.section	.nv.shared.reserved.0,"aw",@nobits
	.weak		__nv_reservedSMEM_offset_0_alias
	.size		__nv_reservedSMEM_offset_0_alias, 0, 64
	.other		__nv_reservedSMEM_offset_0_alias,@"STO_CUDA_RESERVED_SHARED STV_DEFAULT"
__nv_reservedSMEM_offset_0_alias:
	.zero		0
	.zero		64


//--------------------- .nv.constant0._Z8arraySumPKfPfi --------------------------
	.section	.nv.constant0._Z8arraySumPKfPfi,"a",@progbits
	.sectionflags	@""
	.align	4
.nv.constant0._Z8arraySumPKfPfi:
	.zero		916


//--------------------- SYMBOLS --------------------------

	.type		.nv.reservedSmem.offset0,@object
	.size		.nv.reservedSmem.offset0,0x4
	.type		.nv.reservedSmem.cap,@object
	.size		.nv.reservedSmem.cap,0x4
